//
// Generated by NVIDIA NVVM Compiler
//
// Compiler Build ID: CL-36424714
// Cuda compilation tools, release 13.0, V13.0.88
// Based on NVVM 20.0.0
//

.version 9.0
.target sm_100
.address_size 64

	// .globl	_Z12hidden_layerPfS_S_

.visible .entry _Z12hidden_layerPfS_S_(
	.param .u64 .ptr .align 1 _Z12hidden_layerPfS_S__param_0,
	.param .u64 .ptr .align 1 _Z12hidden_layerPfS_S__param_1,
	.param .u64 .ptr .align 1 _Z12hidden_layerPfS_S__param_2
)
{
	.reg .pred 	%p<2>;
	.reg .b32 	%r<10>;
	.reg .b32 	%f<52>;
	.reg .b64 	%rd<19>;

	ld.param.u64 	%rd8, [_Z12hidden_layerPfS_S__param_0];
	ld.param.u64 	%rd9, [_Z12hidden_layerPfS_S__param_1];
	ld.param.u64 	%rd7, [_Z12hidden_layerPfS_S__param_2];
	cvta.to.global.u64 	%rd10, %rd8;
	cvta.to.global.u64 	%rd11, %rd9;
	mov.u32 	%r5, %ctaid.x;
	mov.u32 	%r6, %ntid.x;
	mov.u32 	%r7, %tid.x;
	mad.lo.s32 	%r1, %r5, %r6, %r7;
	mul.lo.s32 	%r8, %r1, 784;
	mul.wide.s32 	%rd12, %r8, 4;
	add.s64 	%rd13, %rd12, %rd11;
	add.s64 	%rd18, %rd13, 32;
	add.s64 	%rd17, %rd10, 32;
	mov.f32 	%f51, 0f00000000;
	mov.b32 	%r9, 0;
$L__BB0_1:
	ld.global.f32 	%f4, [%rd18+-32];
	ld.global.f32 	%f5, [%rd17+-32];
	fma.rn.f32 	%f6, %f4, %f5, %f51;
	ld.global.f32 	%f7, [%rd18+-28];
	ld.global.f32 	%f8, [%rd17+-28];
	fma.rn.f32 	%f9, %f7, %f8, %f6;
	ld.global.f32 	%f10, [%rd18+-24];
	ld.global.f32 	%f11, [%rd17+-24];
	fma.rn.f32 	%f12, %f10, %f11, %f9;
	ld.global.f32 	%f13, [%rd18+-20];
	ld.global.f32 	%f14, [%rd17+-20];
	fma.rn.f32 	%f15, %f13, %f14, %f12;
	ld.global.f32 	%f16, [%rd18+-16];
	ld.global.f32 	%f17, [%rd17+-16];
	fma.rn.f32 	%f18, %f16, %f17, %f15;
	ld.global.f32 	%f19, [%rd18+-12];
	ld.global.f32 	%f20, [%rd17+-12];
	fma.rn.f32 	%f21, %f19, %f20, %f18;
	ld.global.f32 	%f22, [%rd18+-8];
	ld.global.f32 	%f23, [%rd17+-8];
	fma.rn.f32 	%f24, %f22, %f23, %f21;
	ld.global.f32 	%f25, [%rd18+-4];
	ld.global.f32 	%f26, [%rd17+-4];
	fma.rn.f32 	%f27, %f25, %f26, %f24;
	ld.global.f32 	%f28, [%rd18];
	ld.global.f32 	%f29, [%rd17];
	fma.rn.f32 	%f30, %f28, %f29, %f27;
	ld.global.f32 	%f31, [%rd18+4];
	ld.global.f32 	%f32, [%rd17+4];
	fma.rn.f32 	%f33, %f31, %f32, %f30;
	ld.global.f32 	%f34, [%rd18+8];
	ld.global.f32 	%f35, [%rd17+8];
	fma.rn.f32 	%f36, %f34, %f35, %f33;
	ld.global.f32 	%f37, [%rd18+12];
	ld.global.f32 	%f38, [%rd17+12];
	fma.rn.f32 	%f39, %f37, %f38, %f36;
	ld.global.f32 	%f40, [%rd18+16];
	ld.global.f32 	%f41, [%rd17+16];
	fma.rn.f32 	%f42, %f40, %f41, %f39;
	ld.global.f32 	%f43, [%rd18+20];
	ld.global.f32 	%f44, [%rd17+20];
	fma.rn.f32 	%f45, %f43, %f44, %f42;
	ld.global.f32 	%f46, [%rd18+24];
	ld.global.f32 	%f47, [%rd17+24];
	fma.rn.f32 	%f48, %f46, %f47, %f45;
	ld.global.f32 	%f49, [%rd18+28];
	ld.global.f32 	%f50, [%rd17+28];
	fma.rn.f32 	%f51, %f49, %f50, %f48;
	add.s32 	%r9, %r9, 16;
	add.s64 	%rd18, %rd18, 64;
	add.s64 	%rd17, %rd17, 64;
	setp.ne.s32 	%p1, %r9, 784;
	@%p1 bra 	$L__BB0_1;
	cvta.to.global.u64 	%rd14, %rd7;
	mul.wide.s32 	%rd15, %r1, 4;
	add.s64 	%rd16, %rd14, %rd15;
	st.global.f32 	[%rd16], %f51;
	ret;

}


// ===== COMPILED SASS (sm_100) =====

	.target	sm_100

	.elftype	@"ET_EXEC"


//--------------------- .note.nv.tkinfo           --------------------------
	.section	.note.nv.tkinfo,"",@"SHT_NOTE"
	.sectionflags	@"SHF_NOTE_NV_TKINFO"
	.tkinfo
        /*0018*/ 	.word	0x00000002
        /*0030*/ 	.string	""
        /*0030*/ 	.string	"ptxas"
        /*0030*/ 	.string	"Cuda compilation tools, release 13.0, V13.0.88"
        /*0030*/ 	.string	"Build cuda_13.0.r13.0/compiler.36424714_0"
        /*0030*/ 	.string	"-arch sm_100 -m 64 "



//--------------------- .note.nv.cuinfo           --------------------------
	.section	.note.nv.cuinfo,"",@"SHT_NOTE"
	.sectionflags	@"SHF_NOTE_NV_CUINFO"
        /*0018*/ 	.short	0x0002
        /*001a*/ 	.short	0x0064
        /*001c*/ 	.short	0x0082
	.zero		2


//--------------------- .nv.info                  --------------------------
	.section	.nv.info,"",@"SHT_CUDA_INFO"
	.align	4


	//----- nvinfo : EIATTR_REGCOUNT
	.align		4
        /*0000*/ 	.byte	0x04, 0x2f
        /*0002*/ 	.short	(.L_1 - .L_0)
	.align		4
.L_0:
        /*0004*/ 	.word	index@(_Z12hidden_layerPfS_S_)
        /*0008*/ 	.word	0x0000001e


	//----- nvinfo : EIATTR_FRAME_SIZE
	.align		4
.L_1:
        /*000c*/ 	.byte	0x04, 0x11
        /*000e*/ 	.short	(.L_3 - .L_2)
	.align		4
.L_2:
        /*0010*/ 	.word	index@(_Z12hidden_layerPfS_S_)
        /*0014*/ 	.word	0x00000000


	//----- nvinfo : EIATTR_MIN_STACK_SIZE
	.align		4
.L_3:
        /*0018*/ 	.byte	0x04, 0x12
        /*001a*/ 	.short	(.L_5 - .L_4)
	.align		4
.L_4:
        /*001c*/ 	.word	index@(_Z12hidden_layerPfS_S_)
        /*0020*/ 	.word	0x00000000
.L_5:


//--------------------- .nv.compat                --------------------------
	.section	.nv.compat,"",@"SHT_CUDA_COMPAT_INFO"
	.align	4
        /*0000*/ 	.byte	0x02, 0x09, 0x00, 0x00, 0x02, 0x02, 0x01, 0x00, 0x02, 0x05, 0x05, 0x00, 0x03, 0x07, 0x01, 0x01
        /*0010*/ 	.byte	0x02, 0x03, 0x00, 0x00, 0x02, 0x06, 0x01, 0x00, 0x04, 0x0b, 0x08, 0x00, 0x09, 0x00, 0x00, 0x00
        /*0020*/ 	.byte	0x00, 0x00, 0x00, 0x00


//--------------------- .nv.info._Z12hidden_layerPfS_S_ --------------------------
	.section	.nv.info._Z12hidden_layerPfS_S_,"",@"SHT_CUDA_INFO"
	.sectionflags	@""
	.align	4


	//----- nvinfo : EIATTR_CUDA_API_VERSION
	.align		4
        /*0000*/ 	.byte	0x04, 0x37
        /*0002*/ 	.short	(.L_7 - .L_6)
.L_6:
        /*0004*/ 	.word	0x00000082


	//----- nvinfo : EIATTR_KPARAM_INFO
	.align		4
.L_7:
        /*0008*/ 	.byte	0x04, 0x17
        /*000a*/ 	.short	(.L_9 - .L_8)
.L_8:
        /*000c*/ 	.word	0x00000000
        /*0010*/ 	.short	0x0002
        /*0012*/ 	.short	0x0010
        /*0014*/ 	.byte	0x00, 0xf5, 0x21, 0x00


	//----- nvinfo : EIATTR_KPARAM_INFO
	.align		4
.L_9:
        /*0018*/ 	.byte	0x04, 0x17
        /*001a*/ 	.short	(.L_11 - .L_10)
.L_10:
        /*001c*/ 	.word	0x00000000
        /*0020*/ 	.short	0x0001
        /*0022*/ 	.short	0x0008
        /*0024*/ 	.byte	0x00, 0xf5, 0x21, 0x00


	//----- nvinfo : EIATTR_KPARAM_INFO
	.align		4
.L_11:
        /*0028*/ 	.byte	0x04, 0x17
        /*002a*/ 	.short	(.L_13 - .L_12)
.L_12:
        /*002c*/ 	.word	0x00000000
        /*0030*/ 	.short	0x0000
        /*0032*/ 	.short	0x0000
        /*0034*/ 	.byte	0x00, 0xf5, 0x21, 0x00


	//----- nvinfo : EIATTR_SPARSE_MMA_MASK
	.align		4
.L_13:
        /*0038*/ 	.byte	0x03, 0x50
        /*003a*/ 	.short	0x0000


	//----- nvinfo : EIATTR_MAXREG_COUNT
	.align		4
        /*003c*/ 	.byte	0x03, 0x1b
        /*003e*/ 	.short	0x00ff


	//----- nvinfo : EIATTR_MERCURY_ISA_VERSION
	.align		4
        /*0040*/ 	.byte	0x03, 0x5f
        /*0042*/ 	.short	0x0101


	//----- nvinfo : EIATTR_VRC_CTA_INIT_COUNT
	.align		4
        /*0044*/ 	.byte	0x02, 0x4a
	.zero		1
	.zero		1


	//----- nvinfo : EIATTR_EXIT_INSTR_OFFSETS
	.align		4
        /*0048*/ 	.byte	0x04, 0x1c
        /*004a*/ 	.short	(.L_15 - .L_14)


	//   ....[0]....
.L_14:
        /*004c*/ 	.word	0x000004c0


	//----- nvinfo : EIATTR_CBANK_PARAM_SIZE
	.align		4
.L_15:
        /*0050*/ 	.byte	0x03, 0x19
        /*0052*/ 	.short	0x0018


	//----- nvinfo : EIATTR_PARAM_CBANK
	.align		4
        /*0054*/ 	.byte	0x04, 0x0a
        /*0056*/ 	.short	(.L_17 - .L_16)
	.align		4
.L_16:
        /*0058*/ 	.word	index@(.nv.constant0._Z12hidden_layerPfS_S_)
        /*005c*/ 	.short	0x0380
        /*005e*/ 	.short	0x0018


	//----- nvinfo : EIATTR_SW_WAR
	.align		4
.L_17:
        /*0060*/ 	.byte	0x04, 0x36
        /*0062*/ 	.short	(.L_19 - .L_18)
.L_18:
        /*0064*/ 	.word	0x00000008
.L_19:


//--------------------- .nv.callgraph             --------------------------
	.section	.nv.callgraph,"",@"SHT_CUDA_CALLGRAPH"
	.align	4
	.sectionentsize	8
	.align		4
        /*0000*/ 	.word	0x00000000
	.align		4
        /*0004*/ 	.word	0xffffffff
	.align		4
        /*0008*/ 	.word	0x00000000
	.align		4
        /*000c*/ 	.word	0xfffffffe
	.align		4
        /*0010*/ 	.word	0x00000000
	.align		4
        /*0014*/ 	.word	0xfffffffd
	.align		4
        /*0018*/ 	.word	0x00000000
	.align		4
        /*001c*/ 	.word	0xfffffffc


//--------------------- .text._Z12hidden_layerPfS_S_ --------------------------
	.section	.text._Z12hidden_layerPfS_S_,"ax",@progbits
	.align	128
        .global         _Z12hidden_layerPfS_S_
        .type           _Z12hidden_layerPfS_S_,@function
        .size           _Z12hidden_layerPfS_S_,(.L_x_2 - _Z12hidden_layerPfS_S_)
        .other          _Z12hidden_layerPfS_S_,@"STO_CUDA_ENTRY STV_DEFAULT"
_Z12hidden_layerPfS_S_:
.text._Z12hidden_layerPfS_S_:
[----:B------:R-:W-:Y:S01]  /*0000*/  LDC R1, c[0x0][0x37c] ;  /* 0x0000df00ff017b82 */ /* 0x000fe20000000800 */
[----:B------:R-:W0:Y:S07]  /*0010*/  S2R R5, SR_TID.X ;  /* 0x0000000000057919 */ /* 0x000e2e0000002100 */
[----:B------:R-:W0:Y:S01]  /*0020*/  S2UR UR6, SR_CTAID.X ;  /* 0x00000000000679c3 */ /* 0x000e220000002500 */
[----:B------:R-:W1:Y:S01]  /*0030*/  LDCU.64 UR4, c[0x0][0x380] ;  /* 0x00007000ff0477ac */ /* 0x000e620008000a00 */
[----:B------:R-:W-:-:S06]  /*0040*/  HFMA2 R10, -RZ, RZ, 0, 0 ;  /* 0x00000000ff0a7431 */ /* 0x000fcc00000001ff */
[----:B------:R-:W0:Y:S08]  /*0050*/  LDC R0, c[0x0][0x360] ;  /* 0x0000d800ff007b82 */ /* 0x000e300000000800 */
[----:B------:R-:W2:Y:S01]  /*0060*/  LDC.64 R2, c[0x0][0x388] ;  /* 0x0000e200ff027b82 */ /* 0x000ea20000000a00 */
[----:B-1----:R-:W-:-:S04]  /*0070*/  UIADD3 UR4, UP0, UPT, UR4, 0x20, URZ ;  /* 0x0000002004047890 */ /* 0x002fc8000ff1e0ff */
[----:B------:R-:W-:Y:S01]  /*0080*/  UIADD3.X UR5, UPT, UPT, URZ, UR5, URZ, UP0, !UPT ;  /* 0x00000005ff057290 */ /* 0x000fe200087fe4ff */
[----:B0-----:R-:W-:Y:S01]  /*0090*/  IMAD R0, R0, UR6, R5 ;  /* 0x0000000600007c24 */ /* 0x001fe2000f8e0205 */
[----:B------:R-:W0:Y:S03]  /*00a0*/  LDCU.64 UR6, c[0x0][0x358] ;  /* 0x00006b00ff0677ac */ /* 0x000e260008000a00 */
[----:B------:R-:W-:-:S04]  /*00b0*/  IMAD R5, R0, 0x310, RZ ;  /* 0x0000031000057824 */ /* 0x000fc800078e02ff */
[----:B--2---:R-:W-:-:S03]  /*00c0*/  IMAD.WIDE R2, R5, 0x4, R2 ;  /* 0x0000000405027825 */ /* 0x004fc600078e0202 */
[----:B------:R-:W-:Y:S02]  /*00d0*/  IADD3 R4, P0, PT, R2, 0x20, RZ ;  /* 0x0000002002047810 */ /* 0x000fe40007f1e0ff */
[----:B------:R-:W-:Y:S01]  /*00e0*/  MOV R2, UR4 ;  /* 0x0000000400027c02 */ /* 0x000fe20008000f00 */
[----:B------:R-:W-:Y:S01]  /*00f0*/  UMOV UR4, URZ ;  /* 0x000000ff00047c82 */ /* 0x000fe20008000000 */
[----:B------:R-:W-:Y:S02]  /*0100*/  IADD3.X R5, PT, PT, RZ, R3, RZ, P0, !PT ;  /* 0x00000003ff057210 */ /* 0x000fe400007fe4ff */
[----:B------:R-:W-:-:S07]  /*0110*/  MOV R3, UR5 ;  /* 0x0000000500037c02 */ /* 0x000fce0008000f00 */
.L_x_0:
[----:B0-----:R-:W2:Y:S04]  /*0120*/  LDG.E R11, desc[UR6][R4.64+-0x20] ;  /* 0xffffe006040b7981 */ /* 0x001ea8000c1e1900 */
[----:B------:R-:W2:Y:S04]  /*0130*/  LDG.E R12, desc[UR6][R2.64+-0x20] ;  /* 0xffffe006020c7981 */ /* 0x000ea8000c1e1900 */
[----:B------:R-:W3:Y:S04]  /*0140*/  LDG.E R24, desc[UR6][R4.64+-0x1c] ;  /* 0xffffe40604187981 */ /* 0x000ee8000c1e1900 */
[----:B------:R-:W3:Y:S04]  /*0150*/  LDG.E R25, desc[UR6][R2.64+-0x1c] ;  /* 0xffffe40602197981 */ /* 0x000ee8000c1e1900 */
[----:B------:R-:W4:Y:S04]  /*0160*/  LDG.E R19, desc[UR6][R4.64+-0x18] ;  /* 0xffffe80604137981 */ /* 0x000f28000c1e1900 */
[----:B------:R-:W4:Y:S04]  /*0170*/  LDG.E R18, desc[UR6][R2.64+-0x18] ;  /* 0xffffe80602127981 */ /* 0x000f28000c1e1900 */
[----:B------:R-:W5:Y:S04]  /*0180*/  LDG.E R22, desc[UR6][R4.64+-0x14] ;  /* 0xffffec0604167981 */ /* 0x000f68000c1e1900 */
        /* <DEDUP_REMOVED lines=11> */
[----:B------:R-:W5:Y:S01]  /*0240*/  LDG.E R13, desc[UR6][R2.64+0x4] ;  /* 0x00000406020d7981 */ /* 0x000f62000c1e1900 */
[----:B--2---:R-:W-:-:S03]  /*0250*/  FFMA R11, R11, R12, R10 ;  /* 0x0000000c0b0b7223 */ /* 0x004fc6000000000a */
[----:B------:R-:W2:Y:S04]  /*0260*/  LDG.E R12, desc[UR6][R4.64+0x4] ;  /* 0x00000406040c7981 */ /* 0x000ea8000c1e1900 */
[----:B------:R-:W2:Y:S01]  /*0270*/  LDG.E R10, desc[UR6][R4.64+0x8] ;  /* 0x00000806040a7981 */ /* 0x000ea2000c1e1900 */
[----:B---3--:R-:W-:-:S03]  /*0280*/  FFMA R24, R24, R25, R11 ;  /* 0x0000001918187223 */ /* 0x008fc6000000000b */
[----:B------:R-:W3:Y:S01]  /*0290*/  LDG.E R11, desc[UR6][R2.64+0x8] ;  /* 0x00000806020b7981 */ /* 0x000ee2000c1e1900 */
[----:B----4-:R-:W-:-:S03]  /*02a0*/  FFMA R25, R19, R18, R24 ;  /* 0x0000001213197223 */ /* 0x010fc60000000018 */
[----:B------:R-:W4:Y:S04]  /*02b0*/  LDG.E R18, desc[UR6][R4.64+0xc] ;  /* 0x00000c0604127981 */ /* 0x000f28000c1e1900 */
[----:B------:R-:W4:Y:S01]  /*02c0*/  LDG.E R19, desc[UR6][R2.64+0xc] ;  /* 0x00000c0602137981 */ /* 0x000f22000c1e1900 */
[----:B-----5:R-:W-:-:S03]  /*02d0*/  FFMA R25, R22, R23, R25 ;  /* 0x0000001716197223 */ /* 0x020fc60000000019 */
[----:B------:R-:W5:Y:S04]  /*02e0*/  LDG.E R22, desc[UR6][R4.64+0x10] ;  /* 0x0000100604167981 */ /* 0x000f68000c1e1900 */
[----:B------:R-:W5:Y:S01]  /*02f0*/  LDG.E R23, desc[UR6][R2.64+0x10] ;  /* 0x0000100602177981 */ /* 0x000f62000c1e1900 */
[----:B------:R-:W-:-:S03]  /*0300*/  FFMA R26, R20, R21, R25 ;  /* 0x00000015141a7223 */ /* 0x000fc60000000019 */
[----:B------:R-:W5:Y:S04]  /*0310*/  LDG.E R24, desc[UR6][R4.64+0x14] ;  /* 0x0000140604187981 */ /* 0x000f68000c1e1900 */
[----:B------:R-:W5:Y:S04]  /*0320*/  LDG.E R25, desc[UR6][R2.64+0x14] ;  /* 0x0000140602197981 */ /* 0x000f68000c1e1900 */
[----:B------:R-:W5:Y:S01]  /*0330*/  LDG.E R21, desc[UR6][R4.64+0x18] ;  /* 0x0000180604157981 */ /* 0x000f62000c1e1900 */
[----:B------:R-:W-:-:S03]  /*0340*/  FFMA R27, R9, R6, R26 ;  /* 0x00000006091b7223 */ /* 0x000fc6000000001a */
[----:B------:R-:W5:Y:S04]  /*0350*/  LDG.E R20, desc[UR6][R2.64+0x18] ;  /* 0x0000180602147981 */ /* 0x000f68000c1e1900 */
[----:B------:R0:W5:Y:S04]  /*0360*/  LDG.E R6, desc[UR6][R4.64+0x1c] ;  /* 0x00001c0604067981 */ /* 0x000168000c1e1900 */
[----:B------:R1:W5:Y:S01]  /*0370*/  LDG.E R9, desc[UR6][R2.64+0x1c] ;  /* 0x00001c0602097981 */ /* 0x000362000c1e1900 */
[----:B------:R-:W-:-:S04]  /*0380*/  FFMA R7, R8, R7, R27 ;  /* 0x0000000708077223 */ /* 0x000fc8000000001b */
[----:B------:R-:W-:-:S04]  /*0390*/  FFMA R7, R16, R17, R7 ;  /* 0x0000001110077223 */ /* 0x000fc80000000007 */
[----:B------:R-:W-:Y:S01]  /*03a0*/  FFMA R7, R14, R15, R7 ;  /* 0x0000000f0e077223 */ /* 0x000fe20000000007 */
[----:B------:R-:W-:-:S04]  /*03b0*/  UIADD3 UR4, UPT, UPT, UR4, 0x10, URZ ;  /* 0x0000001004047890 */ /* 0x000fc8000fffe0ff */
[----:B------:R-:W-:Y:S01]  /*03c0*/  UISETP.NE.AND UP0, UPT, UR4, 0x310, UPT ;  /* 0x000003100400788c */ /* 0x000fe2000bf05270 */
[----:B0-----:R-:W-:Y:S02]  /*03d0*/  IADD3 R4, P0, PT, R4, 0x40, RZ ;  /* 0x0000004004047810 */ /* 0x001fe40007f1e0ff */
[----:B-1----:R-:W-:Y:S02]  /*03e0*/  IADD3 R2, P1, PT, R2, 0x40, RZ ;  /* 0x0000004002027810 */ /* 0x002fe40007f3e0ff */
[----:B------:R-:W-:Y:S02]  /*03f0*/  IADD3.X R5, PT, PT, RZ, R5, RZ, P0, !PT ;  /* 0x00000005ff057210 */ /* 0x000fe400007fe4ff */
[----:B------:R-:W-:Y:S01]  /*0400*/  IADD3.X R3, PT, PT, RZ, R3, RZ, P1, !PT ;  /* 0x00000003ff037210 */ /* 0x000fe20000ffe4ff */
[----:B--2---:R-:W-:-:S04]  /*0410*/  FFMA R7, R12, R13, R7 ;  /* 0x0000000d0c077223 */ /* 0x004fc80000000007 */
[----:B---3--:R-:W-:-:S04]  /*0420*/  FFMA R7, R10, R11, R7 ;  /* 0x0000000b0a077223 */ /* 0x008fc80000000007 */
[----:B----4-:R-:W-:-:S04]  /*0430*/  FFMA R7, R18, R19, R7 ;  /* 0x0000001312077223 */ /* 0x010fc80000000007 */
[----:B-----5:R-:W-:-:S04]  /*0440*/  FFMA R7, R22, R23, R7 ;  /* 0x0000001716077223 */ /* 0x020fc80000000007 */
[----:B------:R-:W-:-:S04]  /*0450*/  FFMA R24, R24, R25, R7 ;  /* 0x0000001918187223 */ /* 0x000fc80000000007 */
[----:B------:R-:W-:-:S04]  /*0460*/  FFMA R21, R21, R20, R24 ;  /* 0x0000001415157223 */ /* 0x000fc80000000018 */
[----:B------:R-:W-:Y:S01]  /*0470*/  FFMA R10, R6, R9, R21 ;  /* 0x00000009060a7223 */ /* 0x000fe20000000015 */
[----:B------:R-:W-:Y:S06]  /*0480*/  BRA.U UP0, `(.L_x_0) ;  /* 0xfffffffd00247547 */ /* 0x000fec000b83ffff */
[----:B------:R-:W0:Y:S02]  /*0490*/  LDC.64 R2, c[0x0][0x390] ;  /* 0x0000e400ff027b82 */ /* 0x000e240000000a00 */
[----:B0-----:R-:W-:-:S05]  /*04a0*/  IMAD.WIDE R2, R0, 0x4, R2 ;  /* 0x0000000400027825 */ /* 0x001fca00078e0202 */
[----:B------:R-:W-:Y:S01]  /*04b0*/  STG.E desc[UR6][R2.64], R10 ;  /* 0x0000000a02007986 */ /* 0x000fe2000c101906 */
[----:B------:R-:W-:Y:S05]  /*04c0*/  EXIT ;  /* 0x000000000000794d */ /* 0x000fea0003800000 */
.L_x_1:
[----:B------:R-:W-:-:S00]  /*04d0*/  BRA `(.L_x_1) ;  /* 0xfffffffc00fc7947 */ /* 0x000fc0000383ffff */
[----:B------:R-:W-:-:S00]  /*04e0*/  NOP ;  /* 0x0000000000007918 */ /* 0x000fc00000000000 */
        /* <DEDUP_REMOVED lines=9> */
.L_x_2:


//--------------------- .nv.shared.reserved.0     --------------------------
	.section	.nv.shared.reserved.0,"aw",@nobits
	.weak		__nv_reservedSMEM_offset_0_alias
	.size		__nv_reservedSMEM_offset_0_alias, 0, 64
	.other		__nv_reservedSMEM_offset_0_alias,@"STO_CUDA_RESERVED_SHARED STV_DEFAULT"
__nv_reservedSMEM_offset_0_alias:
	.zero		0
	.zero		64


//--------------------- .nv.constant0._Z12hidden_layerPfS_S_ --------------------------
	.section	.nv.constant0._Z12hidden_layerPfS_S_,"a",@progbits
	.sectionflags	@""
	.align	4
.nv.constant0._Z12hidden_layerPfS_S_:
	.zero		920


//--------------------- SYMBOLS --------------------------

	.type		.nv.reservedSmem.offset0,@object
	.size		.nv.reservedSmem.offset0,0x4
